	.headerflags	@"EF_CUDA_TEXMODE_UNIFIED EF_CUDA_64BIT_ADDRESS EF_CUDA_ACCELERATORS EF_CUDA_SM90 EF_CUDA_VIRTUAL_SM(EF_CUDA_SM90)"
	.elftype	@"ET_EXEC"


//--------------------- .nv.info                  --------------------------
	.section	.nv.info,"",@"SHT_CUDA_INFO"
	.align	4


	//----- nvinfo : EIATTR_REGCOUNT
	.align		4
        /*0000*/ 	.byte	0x04, 0x2f
        /*0002*/ 	.short	(.L_1 - .L_0)
	.align		4
.L_0:
        /*0004*/ 	.word	index@(triton_poi_fused_add_convolution_mul_28)
        /*0008*/ 	.word	0x0000002c


	//----- nvinfo : EIATTR_MIN_STACK_SIZE
	.align		4
.L_1:
        /*000c*/ 	.byte	0x04, 0x12
        /*000e*/ 	.short	(.L_3 - .L_2)
	.align		4
.L_2:
        /*0010*/ 	.word	index@(triton_poi_fused_add_convolution_mul_28)
        /*0014*/ 	.word	0x00000000


	//----- nvinfo : EIATTR_FRAME_SIZE
	.align		4
.L_3:
        /*0018*/ 	.byte	0x04, 0x11
        /*001a*/ 	.short	(.L_5 - .L_4)
	.align		4
.L_4:
        /*001c*/ 	.word	index@(triton_poi_fused_add_convolution_mul_28)
        /*0020*/ 	.word	0x00000000


	//----- nvinfo : EIATTR_MIN_STACK_SIZE
	.align		4
.L_5:
        /*0024*/ 	.byte	0x04, 0x12
        /*0026*/ 	.short	(.L_7 - .L_6)
	.align		4
.L_6:
        /*0028*/ 	.word	index@(triton_poi_fused_add_convolution_mul_28)
        /*002c*/ 	.word	0x00000000
.L_7:


//--------------------- .nv.info.triton_poi_fused_add_convolution_mul_28 --------------------------
	.section	.nv.info.triton_poi_fused_add_convolution_mul_28,"",@"SHT_CUDA_INFO"
	.sectionflags	@""
	.align	4


	//----- nvinfo : EIATTR_CUDA_API_VERSION
	.align		4
        /*0000*/ 	.byte	0x04, 0x37
        /*0002*/ 	.short	(.L_9 - .L_8)
.L_8:
        /*0004*/ 	.word	0x0000007c


	//----- nvinfo : EIATTR_KPARAM_INFO
	.align		4
.L_9:
        /*0008*/ 	.byte	0x04, 0x17
        /*000a*/ 	.short	(.L_11 - .L_10)
.L_10:
        /*000c*/ 	.word	0x00000000
        /*0010*/ 	.short	0x0009
        /*0012*/ 	.short	0x0044
        /*0014*/ 	.byte	0x00, 0xf0, 0x11, 0x00


	//----- nvinfo : EIATTR_KPARAM_INFO
	.align		4
.L_11:
        /*0018*/ 	.byte	0x04, 0x17
        /*001a*/ 	.short	(.L_13 - .L_12)
.L_12:
        /*001c*/ 	.word	0x00000000
        /*0020*/ 	.short	0x0008
        /*0022*/ 	.short	0x0040
        /*0024*/ 	.byte	0x00, 0xf0, 0x11, 0x00


	//----- nvinfo : EIATTR_KPARAM_INFO
	.align		4
.L_13:
        /*0028*/ 	.byte	0x04, 0x17
        /*002a*/ 	.short	(.L_15 - .L_14)
.L_14:
        /*002c*/ 	.word	0x00000000
        /*0030*/ 	.short	0x0007
        /*0032*/ 	.short	0x0038
        /*0034*/ 	.byte	0x00, 0xf4, 0x21, 0x00


	//----- nvinfo : EIATTR_KPARAM_INFO
	.align		4
.L_15:
        /*0038*/ 	.byte	0x04, 0x17
        /*003a*/ 	.short	(.L_17 - .L_16)
.L_16:
        /*003c*/ 	.word	0x00000000
        /*0040*/ 	.short	0x0006
        /*0042*/ 	.short	0x0030
        /*0044*/ 	.byte	0x00, 0xf4, 0x21, 0x00


	//----- nvinfo : EIATTR_KPARAM_INFO
	.align		4
.L_17:
        /*0048*/ 	.byte	0x04, 0x17
        /*004a*/ 	.short	(.L_19 - .L_18)
.L_18:
        /*004c*/ 	.word	0x00000000
        /*0050*/ 	.short	0x0005
        /*0052*/ 	.short	0x0028
        /*0054*/ 	.byte	0x00, 0xf4, 0x21, 0x00


	//----- nvinfo : EIATTR_KPARAM_INFO
	.align		4
.L_19:
        /*0058*/ 	.byte	0x04, 0x17
        /*005a*/ 	.short	(.L_21 - .L_20)
.L_20:
        /*005c*/ 	.word	0x00000000
        /*0060*/ 	.short	0x0004
        /*0062*/ 	.short	0x0020
        /*0064*/ 	.byte	0x00, 0xf4, 0x21, 0x00


	//----- nvinfo : EIATTR_KPARAM_INFO
	.align		4
.L_21:
        /*0068*/ 	.byte	0x04, 0x17
        /*006a*/ 	.short	(.L_23 - .L_22)
.L_22:
        /*006c*/ 	.word	0x00000000
        /*0070*/ 	.short	0x0003
        /*0072*/ 	.short	0x0018
        /*0074*/ 	.byte	0x00, 0xf4, 0x21, 0x00


	//----- nvinfo : EIATTR_KPARAM_INFO
	.align		4
.L_23:
        /*0078*/ 	.byte	0x04, 0x17
        /*007a*/ 	.short	(.L_25 - .L_24)
.L_24:
        /*007c*/ 	.word	0x00000000
        /*0080*/ 	.short	0x0002
        /*0082*/ 	.short	0x0010
        /*0084*/ 	.byte	0x00, 0xf4, 0x21, 0x00


	//----- nvinfo : EIATTR_KPARAM_INFO
	.align		4
.L_25:
        /*0088*/ 	.byte	0x04, 0x17
        /*008a*/ 	.short	(.L_27 - .L_26)
.L_26:
        /*008c*/ 	.word	0x00000000
        /*0090*/ 	.short	0x0001
        /*0092*/ 	.short	0x0008
        /*0094*/ 	.byte	0x00, 0xf4, 0x21, 0x00


	//----- nvinfo : EIATTR_KPARAM_INFO
	.align		4
.L_27:
        /*0098*/ 	.byte	0x04, 0x17
        /*009a*/ 	.short	(.L_29 - .L_28)
.L_28:
        /*009c*/ 	.word	0x00000000
        /*00a0*/ 	.short	0x0000
        /*00a2*/ 	.short	0x0000
        /*00a4*/ 	.byte	0x00, 0xf4, 0x21, 0x00


	//----- nvinfo : EIATTR_SPARSE_MMA_MASK
	.align		4
.L_29:
        /*00a8*/ 	.byte	0x03, 0x50
        /*00aa*/ 	.short	0x0000


	//----- nvinfo : EIATTR_MAXREG_COUNT
	.align		4
        /*00ac*/ 	.byte	0x03, 0x1b
        /*00ae*/ 	.short	0x00ff


	//----- nvinfo : EIATTR_EXIT_INSTR_OFFSETS
	.align		4
        /*00b0*/ 	.byte	0x04, 0x1c
        /*00b2*/ 	.short	(.L_31 - .L_30)


	//   ....[0]....
.L_30:
        /*00b4*/ 	.word	0x00000980


	//   ....[1]....
        /*00b8*/ 	.word	0x000009d0


	//----- nvinfo : EIATTR_REQNTID
	.align		4
.L_31:
        /*00bc*/ 	.byte	0x04, 0x10
        /*00be*/ 	.short	(.L_33 - .L_32)
.L_32:
        /*00c0*/ 	.word	0x00000080
        /*00c4*/ 	.word	0x00000001
        /*00c8*/ 	.word	0x00000001


	//----- nvinfo : EIATTR_CBANK_PARAM_SIZE
	.align		4
.L_33:
        /*00cc*/ 	.byte	0x03, 0x19
        /*00ce*/ 	.short	0x0048


	//----- nvinfo : EIATTR_PARAM_CBANK
	.align		4
        /*00d0*/ 	.byte	0x04, 0x0a
        /*00d2*/ 	.short	(.L_35 - .L_34)
	.align		4
.L_34:
        /*00d4*/ 	.word	index@(.nv.constant0.triton_poi_fused_add_convolution_mul_28)
        /*00d8*/ 	.short	0x0210
        /*00da*/ 	.short	0x0048


	//----- nvinfo : EIATTR_SW_WAR
	.align		4
.L_35:
        /*00dc*/ 	.byte	0x04, 0x36
        /*00de*/ 	.short	(.L_37 - .L_36)
.L_36:
        /*00e0*/ 	.word	0x00000008
.L_37:


//--------------------- .nv.callgraph             --------------------------
	.section	.nv.callgraph,"",@"SHT_CUDA_CALLGRAPH"
	.align	4
	.sectionentsize	8
	.align		4
        /*0000*/ 	.word	0x00000000
	.align		4
        /*0004*/ 	.word	0xffffffff
	.align		4
        /*0008*/ 	.word	0x00000000
	.align		4
        /*000c*/ 	.word	0xfffffffe
	.align		4
        /*0010*/ 	.word	0x00000000
	.align		4
        /*0014*/ 	.word	0xfffffffd
	.align		4
        /*0018*/ 	.word	0x00000000
	.align		4
        /*001c*/ 	.word	0xfffffffc


//--------------------- .text.triton_poi_fused_add_convolution_mul_28 --------------------------
	.section	.text.triton_poi_fused_add_convolution_mul_28,"ax",@progbits
	.sectionflags	@"SHF_BARRIERS=1"
	.align	128
        .global         triton_poi_fused_add_convolution_mul_28
        .type           triton_poi_fused_add_convolution_mul_28,@function
        .size           triton_poi_fused_add_convolution_mul_28,(.L_x_1 - triton_poi_fused_add_convolution_mul_28)
        .other          triton_poi_fused_add_convolution_mul_28,@"STO_CUDA_ENTRY STV_DEFAULT"
triton_poi_fused_add_convolution_mul_28:
.text.triton_poi_fused_add_convolution_mul_28:
[----:B------:R-:W0:Y:S01]  /*0000*/  LDC R1, c[0x0][0x28] ;  /* 0x00000a00ff017b82 */ /* 0x000e220000000800 */
[----:B------:R-:W1:Y:S07]  /*0010*/  S2R R2, SR_CTAID.X ;  /* 0x0000000000027919 */ /* 0x000e6e0000002500 */
[----:B------:R-:W2:Y:S01]  /*0020*/  LDC.64 R22, c[0x0][0x228] ;  /* 0x00008a00ff167b82 */ /* 0x000ea20000000a00 */
[----:B------:R-:W-:Y:S02]  /*0030*/  CS2R R8, SRZ ;  /* 0x0000000000087805 */ /* 0x000fe4000001ff00 */
[----:B------:R-:W-:Y:S01]  /*0040*/  CS2R R10, SRZ ;  /* 0x00000000000a7805 */ /* 0x000fe2000001ff00 */
[----:B------:R-:W3:Y:S01]  /*0050*/  S2R R3, SR_TID.X ;  /* 0x0000000000037919 */ /* 0x000ee20000002100 */
[----:B------:R-:W-:-:S02]  /*0060*/  CS2R R4, SRZ ;  /* 0x0000000000047805 */ /* 0x000fc4000001ff00 */
[----:B------:R-:W-:Y:S02]  /*0070*/  CS2R R6, SRZ ;  /* 0x0000000000067805 */ /* 0x000fe4000001ff00 */
[----:B------:R-:W-:Y:S01]  /*0080*/  CS2R R16, SRZ ;  /* 0x0000000000107805 */ /* 0x000fe2000001ff00 */
[----:B------:R-:W4:Y:S01]  /*0090*/  S2R R34, SR_CTAID.Y ;  /* 0x0000000000227919 */ /* 0x000f220000002600 */
[----:B------:R-:W5:Y:S01]  /*00a0*/  LDC.64 R28, c[0x0][0x220] ;  /* 0x00008800ff1c7b82 */ /* 0x000f620000000a00 */
[----:B------:R-:W-:Y:S01]  /*00b0*/  CS2R R12, SRZ ;  /* 0x00000000000c7805 */ /* 0x000fe2000001ff00 */
[----:B------:R-:W-:-:S06]  /*00c0*/  ULDC.64 UR6, c[0x0][0x208] ;  /* 0x0000820000067ab9 */ /* 0x000fcc0000000a00 */
[----:B------:R-:W2:Y:S08]  /*00d0*/  LDC.64 R20, c[0x0][0x230] ;  /* 0x00008c00ff147b82 */ /* 0x000eb00000000a00 */
[----:B------:R-:W2:Y:S01]  /*00e0*/  LDC.64 R36, c[0x0][0x210] ;  /* 0x00008400ff247b82 */ /* 0x000ea20000000a00 */
[----:B-1----:R-:W-:Y:S02]  /*00f0*/  IMAD.SHL.U32 R2, R2, 0x20, RZ ;  /* 0x0000002002027824 */ /* 0x002fe400078e00ff */
[----:B---3--:R-:W-:Y:S01]  /*0100*/  IMAD.SHL.U32 R33, R3, 0x4, RZ ;  /* 0x0000000403217824 */ /* 0x008fe200078e00ff */
[----:B------:R-:W-:Y:S01]  /*0110*/  SHF.R.U32.HI R0, RZ, 0x3, R3 ;  /* 0x00000003ff007819 */ /* 0x000fe20000011603 */
[----:B----4-:R-:W-:-:S03]  /*0120*/  IMAD.SHL.U32 R34, R34, 0x20, RZ ;  /* 0x0000002022227824 */ /* 0x010fc600078e00ff */
[----:B------:R-:W-:Y:S02]  /*0130*/  LOP3.LUT R32, R2, 0x1c, R33, 0xf8, !PT ;  /* 0x0000001c02207812 */ /* 0x000fe400078ef821 */
[----:B------:R-:W-:Y:S02]  /*0140*/  SGXT.U32 R0, R0, 0x4 ;  /* 0x000000040000781a */ /* 0x000fe40000000000 */
[C---:B------:R-:W-:Y:S01]  /*0150*/  ISETP.GE.AND P2, PT, R32.reuse, 0x80, PT ;  /* 0x000000802000780c */ /* 0x040fe20003f46270 */
[----:B-----5:R-:W-:Y:S01]  /*0160*/  IMAD.WIDE R28, R32, 0x4, R28 ;  /* 0x00000004201c7825 */ /* 0x020fe200078e021c */
[----:B------:R-:W-:Y:S02]  /*0170*/  LOP3.LUT R15, R34, R0, RZ, 0xfc, !PT ;  /* 0x00000000220f7212 */ /* 0x000fe400078efcff */
[----:B------:R-:W-:Y:S01]  /*0180*/  LOP3.LUT R19, R34, 0x10, R0, 0xfe, !PT ;  /* 0x0000001022137812 */ /* 0x000fe200078efe00 */
[----:B0-2---:R-:W-:Y:S01]  /*0190*/  IMAD.WIDE R20, R32, 0x4, R20 ;  /* 0x0000000420147825 */ /* 0x005fe200078e0214 */
[----:B------:R-:W-:-:S02]  /*01a0*/  ISETP.LT.AND P0, PT, R15, 0x100, !P2 ;  /* 0x000001000f00780c */ /* 0x000fc40005701270 */
[C---:B------:R-:W-:Y:S01]  /*01b0*/  ISETP.LT.AND P1, PT, R19.reuse, 0x100, !P2 ;  /* 0x000001001300780c */ /* 0x040fe20005721270 */
[----:B------:R-:W-:Y:S01]  /*01c0*/  IMAD R26, R19, 0x80, R32 ;  /* 0x00000080131a7824 */ /* 0x000fe200078e0220 */
[----:B------:R-:W-:Y:S02]  /*01d0*/  LEA R38, R15, R32, 0x7 ;  /* 0x000000200f267211 */ /* 0x000fe400078e38ff */
[----:B------:R-:W-:Y:S02]  /*01e0*/  CS2R R14, SRZ ;  /* 0x00000000000e7805 */ /* 0x000fe4000001ff00 */
[----:B------:R-:W-:Y:S01]  /*01f0*/  CS2R R18, SRZ ;  /* 0x0000000000127805 */ /* 0x000fe2000001ff00 */
[----:B------:R-:W2:Y:S01]  /*0200*/  @!P2 LDG.E.EL.128 R8, desc[UR6][R28.64] ;  /* 0x000000061c08a981 */ /* 0x000ea2000c2e1d00 */
[----:B------:R-:W-:-:S03]  /*0210*/  IMAD.WIDE R24, R38, 0x4, R22 ;  /* 0x0000000426187825 */ /* 0x000fc600078e0216 */
[----:B------:R-:W2:Y:S01]  /*0220*/  @!P2 LDG.E.EL.128 R12, desc[UR6][R20.64] ;  /* 0x00000006140ca981 */ /* 0x000ea2000c2e1d00 */
[----:B------:R-:W-:-:S03]  /*0230*/  IMAD.WIDE R22, R26, 0x4, R22 ;  /* 0x000000041a167825 */ /* 0x000fc600078e0216 */
[----:B------:R0:W2:Y:S04]  /*0240*/  @P0 LDG.E.EL.128 R4, desc[UR6][R24.64] ;  /* 0x0000000618040981 */ /* 0x0000a8000c2e1d00 */
[----:B------:R1:W3:Y:S01]  /*0250*/  @P1 LDG.E.EL.128 R16, desc[UR6][R22.64] ;  /* 0x0000000616101981 */ /* 0x0002e2000c2e1d00 */
[----:B0-----:R-:W0:Y:S01]  /*0260*/  LDC.64 R24, c[0x0][0x218] ;  /* 0x00008600ff187b82 */ /* 0x001e220000000a00 */
[----:B------:R-:W-:Y:S02]  /*0270*/  CS2R R20, SRZ ;  /* 0x0000000000147805 */ /* 0x000fe4000001ff00 */
[----:B-1----:R-:W-:Y:S01]  /*0280*/  CS2R R22, SRZ ;  /* 0x0000000000167805 */ /* 0x002fe2000001ff00 */
[----:B------:R-:W-:Y:S01]  /*0290*/  IMAD.WIDE R38, R38, 0x4, R36 ;  /* 0x0000000426267825 */ /* 0x000fe200078e0224 */
[----:B------:R-:W-:-:S02]  /*02a0*/  CS2R R28, SRZ ;  /* 0x00000000001c7805 */ /* 0x000fc4000001ff00 */
[----:B------:R-:W-:Y:S01]  /*02b0*/  CS2R R30, SRZ ;  /* 0x00000000001e7805 */ /* 0x000fe2000001ff00 */
[----:B------:R-:W-:Y:S01]  /*02c0*/  IMAD.WIDE R36, R26, 0x4, R36 ;  /* 0x000000041a247825 */ /* 0x000fe200078e0224 */
[----:B------:R-:W-:-:S04]  /*02d0*/  CS2R R26, SRZ ;  /* 0x00000000001a7805 */ /* 0x000fc8000001ff00 */
[----:B------:R-:W4:Y:S01]  /*02e0*/  @P1 LDG.E.EL.128 R28, desc[UR6][R36.64] ;  /* 0x00000006241c1981 */ /* 0x000f22000c2e1d00 */
[----:B0-----:R-:W-:-:S05]  /*02f0*/  IMAD.WIDE R24, R32, 0x4, R24 ;  /* 0x0000000420187825 */ /* 0x001fca00078e0218 */
[----:B------:R0:W4:Y:S02]  /*0300*/  @!P2 LDG.E.EL.128 R20, desc[UR6][R24.64] ;  /* 0x000000061814a981 */ /* 0x000124000c2e1d00 */
[----:B0-----:R-:W-:-:S06]  /*0310*/  CS2R R24, SRZ ;  /* 0x0000000000187805 */ /* 0x001fcc000001ff00 */
[----:B------:R-:W5:Y:S01]  /*0320*/  @P0 LDG.E.EL.128 R24, desc[UR6][R38.64] ;  /* 0x0000000626180981 */ /* 0x000f62000c2e1d00 */
[-CC-:B--2---:R-:W-:Y:S01]  /*0330*/  FFMA R4, R4, R8.reuse, R12.reuse ;  /* 0x0000000804047223 */ /* 0x184fe2000000000c */
[-CC-:B------:R-:W-:Y:S01]  /*0340*/  FFMA R5, R5, R9.reuse, R13.reuse ;  /* 0x0000000905057223 */ /* 0x180fe2000000000d */
[----:B---3--:R-:W-:Y:S01]  /*0350*/  FFMA R16, R16, R8, R12 ;  /* 0x0000000810107223 */ /* 0x008fe2000000000c */
[----:B------:R-:W-:Y:S02]  /*0360*/  FFMA R17, R17, R9, R13 ;  /* 0x0000000911117223 */ /* 0x000fe4000000000d */
[----:B------:R-:W0:Y:S01]  /*0370*/  LDC.64 R12, c[0x0][0x238] ;  /* 0x00008e00ff0c7b82 */ /* 0x000e220000000a00 */
[-CC-:B------:R-:W-:Y:S01]  /*0380*/  FFMA R6, R6, R10.reuse, R14.reuse ;  /* 0x0000000a06067223 */ /* 0x180fe2000000000e */
[----:B------:R-:W-:Y:S01]  /*0390*/  FFMA R18, R18, R10, R14 ;  /* 0x0000000a12127223 */ /* 0x000fe2000000000e */
[-CC-:B------:R-:W-:Y:S01]  /*03a0*/  FFMA R7, R7, R11.reuse, R15.reuse ;  /* 0x0000000b07077223 */ /* 0x180fe2000000000f */
[----:B------:R-:W-:Y:S01]  /*03b0*/  FFMA R19, R19, R11, R15 ;  /* 0x0000000b13137223 */ /* 0x000fe2000000000f */
[----:B------:R-:W-:-:S02]  /*03c0*/  CS2R R8, SRZ ;  /* 0x0000000000087805 */ /* 0x000fc4000001ff00 */
[----:B------:R-:W-:Y:S01]  /*03d0*/  CS2R R10, SRZ ;  /* 0x00000000000a7805 */ /* 0x000fe2000001ff00 */
[----:B0-----:R-:W-:-:S05]  /*03e0*/  IMAD.WIDE R12, R32, 0x4, R12 ;  /* 0x00000004200c7825 */ /* 0x001fca00078e020c */
[----:B------:R0:W2:Y:S02]  /*03f0*/  @!P2 LDG.E.EL.128 R8, desc[UR6][R12.64] ;  /* 0x000000060c08a981 */ /* 0x0000a4000c2e1d00 */
[----:B0-----:R-:W0:Y:S01]  /*0400*/  LDC.64 R12, c[0x0][0x240] ;  /* 0x00009000ff0c7b82 */ /* 0x001e220000000a00 */
[C---:B----4-:R-:W-:Y:S01]  /*0410*/  FADD R28, R20.reuse, R28 ;  /* 0x0000001c141c7221 */ /* 0x050fe20000000000 */
[C---:B------:R-:W-:Y:S01]  /*0420*/  FADD R29, R21.reuse, R29 ;  /* 0x0000001d151d7221 */ /* 0x040fe20000000000 */
[----:B------:R-:W-:Y:S01]  /*0430*/  CS2R R14, SRZ ;  /* 0x00000000000e7805 */ /* 0x000fe2000001ff00 */
[----:B-----5:R-:W-:Y:S01]  /*0440*/  FADD R24, R20, R24 ;  /* 0x0000001814187221 */ /* 0x020fe20000000000 */
[----:B------:R-:W-:Y:S01]  /*0450*/  FADD R25, R21, R25 ;  /* 0x0000001915197221 */ /* 0x000fe20000000000 */
[----:B0-----:R-:W-:Y:S01]  /*0460*/  IMAD.WIDE R20, R32, 0x4, R12 ;  /* 0x0000000420147825 */ /* 0x001fe200078e020c */
[----:B------:R-:W-:-:S06]  /*0470*/  CS2R R12, SRZ ;  /* 0x00000000000c7805 */ /* 0x000fcc000001ff00 */
[----:B------:R-:W2:Y:S01]  /*0480*/  @!P2 LDG.E.EL.128 R12, desc[UR6][R20.64] ;  /* 0x00000006140ca981 */ /* 0x000ea2000c2e1d00 */
[----:B------:R-:W0:Y:S01]  /*0490*/  S2UR UR5, SR_CgaCtaId ;  /* 0x00000000000579c3 */ /* 0x000e220000008800 */
[C---:B------:R-:W-:Y:S01]  /*04a0*/  FADD R27, R23.reuse, R27 ;  /* 0x0000001b171b7221 */ /* 0x040fe20000000000 */
[----:B------:R-:W-:Y:S01]  /*04b0*/  FADD R31, R23, R31 ;  /* 0x0000001f171f7221 */ /* 0x000fe20000000000 */
[----:B------:R-:W-:Y:S01]  /*04c0*/  SHF.R.U32.HI R41, RZ, 0x3, R3 ;  /* 0x00000003ff297819 */ /* 0x000fe20000011603 */
[----:B------:R-:W-:Y:S01]  /*04d0*/  UMOV UR4, 0x400 ;  /* 0x0000040000047882 */ /* 0x000fe20000000000 */
[----:B------:R-:W-:-:S03]  /*04e0*/  FADD R26, R22, R26 ;  /* 0x0000001a161a7221 */ /* 0x000fc60000000000 */
[----:B------:R-:W-:Y:S01]  /*04f0*/  BAR.SYNC.DEFER_BLOCKING 0x0 ;  /* 0x0000000000007b1d */ /* 0x000fe20000010000 */
[----:B------:R-:W-:Y:S01]  /*0500*/  SGXT.U32 R41, R41, 0x4 ;  /* 0x000000042929781a */ /* 0x000fe20000000000 */
[----:B------:R-:W-:Y:S01]  /*0510*/  FADD R30, R22, R30 ;  /* 0x0000001e161e7221 */ /* 0x000fe20000000000 */
[----:B0-----:R-:W-:-:S03]  /*0520*/  UPRMT UR4, UR5, 0x654, UR4 ;  /* 0x0000065405047896 */ /* 0x001fc60008000004 */
[----:B------:R0:W-:Y:S04]  /*0530*/  @P0 STG.E.128 desc[UR6][R38.64], R24 ;  /* 0x0000001826000986 */ /* 0x0001e8000c101d06 */
[----:B------:R-:W-:Y:S01]  /*0540*/  @P1 STG.E.128 desc[UR6][R36.64], R28 ;  /* 0x0000001c24001986 */ /* 0x000fe2000c101d06 */
[----:B------:R-:W-:-:S04]  /*0550*/  LOP3.LUT R33, R34, 0x1c, R33, 0xf8, !PT ;  /* 0x0000001c22217812 */ /* 0x000fc800078ef821 */
[----:B------:R-:W-:Y:S01]  /*0560*/  ISETP.GE.AND P0, PT, R33, 0x100, PT ;  /* 0x000001002100780c */ /* 0x000fe20003f06270 */
[-CC-:B--2---:R-:W-:Y:S01]  /*0570*/  FFMA R23, R24, R8.reuse, R12.reuse ;  /* 0x0000000818177223 */ /* 0x184fe2000000000c */
[----:B------:R-:W-:Y:S01]  /*0580*/  FFMA R35, R28, R8, R12 ;  /* 0x000000081c237223 */ /* 0x000fe2000000000c */
[----:B------:R-:W-:-:S05]  /*0590*/  IMAD.SHL.U32 R8, R3, 0x80, RZ ;  /* 0x0000008003087824 */ /* 0x000fca00078e00ff */
[----:B------:R-:W-:-:S04]  /*05a0*/  LOP3.LUT R8, R8, 0x380, RZ, 0xc0, !PT ;  /* 0x0000038008087812 */ /* 0x000fc800078ec0ff */
[C---:B------:R-:W-:Y:S02]  /*05b0*/  LOP3.LUT R12, R8.reuse, 0x20, RZ, 0xfc, !PT ;  /* 0x00000020080c7812 */ /* 0x040fe400078efcff */
[C---:B------:R-:W-:Y:S02]  /*05c0*/  LOP3.LUT R22, R8.reuse, 0x40, RZ, 0xfc, !PT ;  /* 0x0000004008167812 */ /* 0x040fe400078efcff */
[C---:B------:R-:W-:Y:S02]  /*05d0*/  LOP3.LUT R21, R8.reuse, R41, RZ, 0xfc, !PT ;  /* 0x0000002908157212 */ /* 0x040fe400078efcff */
[C---:B0-----:R-:W-:Y:S02]  /*05e0*/  LOP3.LUT R24, R8.reuse, 0x60, RZ, 0xfc, !PT ;  /* 0x0000006008187812 */ /* 0x041fe400078efcff */
[----:B------:R-:W-:Y:S02]  /*05f0*/  LEA.HI R20, R8, UR4, RZ, 0x1f ;  /* 0x0000000408147c11 */ /* 0x000fe4000f8ff8ff */
[----:B------:R-:W-:-:S02]  /*0600*/  LEA.HI R8, R12, UR4, RZ, 0x1f ;  /* 0x000000040c087c11 */ /* 0x000fc4000f8ff8ff */
[----:B------:R-:W-:Y:S02]  /*0610*/  LEA.HI R12, R22, UR4, RZ, 0x1f ;  /* 0x00000004160c7c11 */ /* 0x000fe4000f8ff8ff */
[----:B------:R-:W-:Y:S01]  /*0620*/  LEA.HI R24, R24, UR4, RZ, 0x1f ;  /* 0x0000000418187c11 */ /* 0x000fe2000f8ff8ff */
[C---:B------:R-:W-:Y:S01]  /*0630*/  IMAD R8, R21.reuse, 0x4, R8 ;  /* 0x0000000415087824 */ /* 0x040fe200078e0208 */
[C---:B------:R-:W-:Y:S01]  /*0640*/  LEA R20, R21.reuse, R20, 0x2 ;  /* 0x0000001415147211 */ /* 0x040fe200078e10ff */
[C---:B------:R-:W-:Y:S01]  /*0650*/  IMAD R12, R21.reuse, 0x4, R12 ;  /* 0x00000004150c7824 */ /* 0x040fe200078e020c */
[----:B------:R-:W-:Y:S01]  /*0660*/  LEA R21, R21, R24, 0x2 ;  /* 0x0000001815157211 */ /* 0x000fe200078e10ff */
[-CC-:B------:R-:W-:Y:S01]  /*0670*/  FFMA R22, R25, R9.reuse, R13.reuse ;  /* 0x0000000919167223 */ /* 0x180fe2000000000d */
[----:B------:R-:W-:Y:S01]  /*0680*/  FFMA R24, R29, R9, R13 ;  /* 0x000000091d187223 */ /* 0x000fe2000000000d */
[-CC-:B------:R-:W-:Y:S01]  /*0690*/  FFMA R9, R26, R10.reuse, R14.reuse ;  /* 0x0000000a1a097223 */ /* 0x180fe2000000000e */
[----:B------:R-:W-:Y:S01]  /*06a0*/  FFMA R13, R30, R10, R14 ;  /* 0x0000000a1e0d7223 */ /* 0x000fe2000000000e */
[-C--:B------:R-:W-:Y:S01]  /*06b0*/  FFMA R10, R27, R11.reuse, R15 ;  /* 0x0000000b1b0a7223 */ /* 0x080fe2000000000f */
[----:B------:R-:W-:Y:S01]  /*06c0*/  FADD R23, R4, R23 ;  /* 0x0000001704177221 */ /* 0x000fe20000000000 */
[----:B------:R-:W-:Y:S01]  /*06d0*/  FADD R5, R5, R22 ;  /* 0x0000001605057221 */ /* 0x000fe20000000000 */
[----:B------:R-:W-:Y:S01]  /*06e0*/  FADD R35, R16, R35 ;  /* 0x0000002310237221 */ /* 0x000fe20000000000 */
[----:B------:R-:W-:Y:S01]  /*06f0*/  FADD R9, R6, R9 ;  /* 0x0000000906097221 */ /* 0x000fe20000000000 */
[----:B------:R-:W-:Y:S01]  /*0700*/  FFMA R14, R31, R11, R15 ;  /* 0x0000000b1f0e7223 */ /* 0x000fe2000000000f */
[----:B------:R-:W-:Y:S01]  /*0710*/  FADD R16, R7, R10 ;  /* 0x0000000a07107221 */ /* 0x000fe20000000000 */
[----:B------:R-:W-:Y:S01]  /*0720*/  FADD R17, R17, R24 ;  /* 0x0000001811117221 */ /* 0x000fe20000000000 */
[----:B------:R-:W-:Y:S01]  /*0730*/  STS [R20], R23 ;  /* 0x0000001714007388 */ /* 0x000fe20000000800 */
[----:B------:R-:W-:Y:S01]  /*0740*/  FADD R15, R18, R13 ;  /* 0x0000000d120f7221 */ /* 0x000fe20000000000 */
[----:B------:R-:W-:Y:S01]  /*0750*/  FADD R14, R19, R14 ;  /* 0x0000000e130e7221 */ /* 0x000fe20000000000 */
[C---:B------:R-:W-:Y:S01]  /*0760*/  IMAD.SHL.U32 R4, R3.reuse, 0x2, RZ ;  /* 0x0000000203047824 */ /* 0x040fe200078e00ff */
[----:B------:R-:W-:Y:S01]  /*0770*/  STS [R8+0x80], R5 ;  /* 0x0000800508007388 */ /* 0x000fe20000000800 */
[----:B------:R-:W0:Y:S03]  /*0780*/  LDC.64 R10, c[0x0][0x248] ;  /* 0x00009200ff0a7b82 */ /* 0x000e260000000a00 */
[----:B------:R1:W-:Y:S04]  /*0790*/  STS [R12+0x100], R9 ;  /* 0x000100090c007388 */ /* 0x0003e80000000800 */
[----:B------:R-:W-:Y:S04]  /*07a0*/  STS [R21+0x180], R16 ;  /* 0x0001801015007388 */ /* 0x000fe80000000800 */
[----:B------:R-:W-:Y:S04]  /*07b0*/  STS [R20+0x40], R35 ;  /* 0x0000402314007388 */ /* 0x000fe80000000800 */
[----:B------:R2:W-:Y:S04]  /*07c0*/  STS [R8+0xc0], R17 ;  /* 0x0000c01108007388 */ /* 0x0005e80000000800 */
[----:B------:R3:W-:Y:S04]  /*07d0*/  STS [R12+0x140], R15 ;  /* 0x0001400f0c007388 */ /* 0x0007e80000000800 */
[----:B------:R-:W-:Y:S01]  /*07e0*/  STS [R21+0x1c0], R14 ;  /* 0x0001c00e15007388 */ /* 0x000fe20000000800 */
[----:B------:R-:W-:Y:S01]  /*07f0*/  IMAD.SHL.U32 R3, R3, 0x4, RZ ;  /* 0x0000000403037824 */ /* 0x000fe200078e00ff */
[----:B------:R-:W-:-:S04]  /*0800*/  LOP3.LUT R4, R4, 0xf0, RZ, 0xc0, !PT ;  /* 0x000000f004047812 */ /* 0x000fc800078ec0ff */
[----:B------:R-:W-:Y:S02]  /*0810*/  LOP3.LUT R3, R3, 0x1fc, RZ, 0xc0, !PT ;  /* 0x000001fc03037812 */ /* 0x000fe400078ec0ff */
[----:B------:R-:W-:-:S05]  /*0820*/  IADD3 R4, R4, UR4, RZ ;  /* 0x0000000404047c10 */ /* 0x000fca000fffe0ff */
[----:B------:R-:W-:Y:S01]  /*0830*/  IMAD R4, R3, 0x4, R4 ;  /* 0x0000000403047824 */ /* 0x000fe200078e0204 */
[----:B------:R-:W-:Y:S01]  /*0840*/  BAR.SYNC.DEFER_BLOCKING 0x0 ;  /* 0x0000000000007b1d */ /* 0x000fe20000010000 */
[----:B------:R-:W-:-:S04]  /*0850*/  SHF.R.S32.HI R18, RZ, 0x1f, R33 ;  /* 0x0000001fff127819 */ /* 0x000fc80000011421 */
[----:B------:R-:W-:Y:S01]  /*0860*/  LEA.HI R18, R18, R33, RZ, 0x6 ;  /* 0x0000002112127211 */ /* 0x000fe200078f30ff */
[----:B------:R-:W4:Y:S04]  /*0870*/  LDS.128 R4, [R4] ;  /* 0x0000000004047984 */ /* 0x000f280000000c00 */
[C---:B-1----:R-:W-:Y:S01]  /*0880*/  IMAD.SHL.U32 R9, R18.reuse, 0x80, RZ ;  /* 0x0000008012097824 */ /* 0x042fe200078e00ff */
[----:B------:R-:W-:Y:S02]  /*0890*/  LOP3.LUT R18, R18, 0xffffffc0, RZ, 0xc0, !PT ;  /* 0xffffffc012127812 */ /* 0x000fe400078ec0ff */
[----:B--2---:R-:W-:Y:S02]  /*08a0*/  LOP3.LUT R8, R2, R0, RZ, 0xfc, !PT ;  /* 0x0000000002087212 */ /* 0x004fe400078efcff */
[----:B---3--:R-:W-:-:S02]  /*08b0*/  LOP3.LUT R12, R9, 0xffffe000, RZ, 0xc0, !PT ;  /* 0xffffe000090c7812 */ /* 0x008fc400078ec0ff */
[----:B------:R-:W-:Y:S02]  /*08c0*/  LOP3.LUT R0, R2, 0x10, R0, 0xfe, !PT ;  /* 0x0000001002007812 */ /* 0x000fe400078efe00 */
[----:B------:R-:W-:Y:S02]  /*08d0*/  LOP3.LUT R13, R3, 0x200, RZ, 0xfc, !PT ;  /* 0x00000200030d7812 */ /* 0x000fe400078efcff */
[----:B------:R-:W-:Y:S02]  /*08e0*/  IADD3 R33, R12, R33, -R18 ;  /* 0x000000210c217210 */ /* 0x000fe40007ffe812 */
[----:B------:R-:W-:Y:S02]  /*08f0*/  ISETP.LT.AND P1, PT, R8, 0x80, !P0 ;  /* 0x000000800800780c */ /* 0x000fe40004721270 */
[----:B------:R-:W-:Y:S02]  /*0900*/  ISETP.LT.AND P0, PT, R0, 0x80, !P0 ;  /* 0x000000800000780c */ /* 0x000fe40004701270 */
[----:B------:R-:W-:-:S02]  /*0910*/  SHF.R.U32.HI R13, RZ, 0x1, R13 ;  /* 0x00000001ff0d7819 */ /* 0x000fc4000001160d */
[----:B------:R-:W-:Y:S02]  /*0920*/  LEA R9, R8, R33, 0x6 ;  /* 0x0000002108097211 */ /* 0x000fe400078e30ff */
[----:B------:R-:W-:-:S03]  /*0930*/  LOP3.LUT R13, R13, 0x1f0, RZ, 0xc0, !PT ;  /* 0x000001f00d0d7812 */ /* 0x000fc600078ec0ff */
[----:B0-----:R-:W-:-:S04]  /*0940*/  IMAD.WIDE R8, R9, 0x4, R10 ;  /* 0x0000000409087825 */ /* 0x001fc800078e020a */
[----:B------:R-:W-:-:S04]  /*0950*/  VIADD R2, R13, UR4 ;  /* 0x000000040d027c36 */ /* 0x000fc80008000000 */
[----:B------:R-:W-:Y:S01]  /*0960*/  IMAD R2, R3, 0x4, R2 ;  /* 0x0000000403027824 */ /* 0x000fe200078e0202 */
[----:B----4-:R0:W-:Y:S02]  /*0970*/  @P1 STG.E.128 desc[UR6][R8.64], R4 ;  /* 0x0000000408001986 */ /* 0x0101e4000c101d06 */
[----:B0-----:R-:W-:Y:S05]  /*0980*/  @!P0 EXIT ;  /* 0x000000000000894d */ /* 0x001fea0003800000 */
[----:B0-----:R-:W0:Y:S01]  /*0990*/  LDS.128 R4, [R2+0x800] ;  /* 0x0008000002047984 */ /* 0x001e220000000c00 */
[----:B------:R-:W-:-:S05]  /*09a0*/  LEA R33, R0, R33, 0x6 ;  /* 0x0000002100217211 */ /* 0x000fca00078e30ff */
[----:B------:R-:W-:-:S05]  /*09b0*/  IMAD.WIDE R10, R33, 0x4, R10 ;  /* 0x00000004210a7825 */ /* 0x000fca00078e020a */
[----:B0-----:R-:W-:Y:S01]  /*09c0*/  STG.E.128 desc[UR6][R10.64], R4 ;  /* 0x000000040a007986 */ /* 0x001fe2000c101d06 */
[----:B------:R-:W-:Y:S05]  /*09d0*/  EXIT ;  /* 0x000000000000794d */ /* 0x000fea0003800000 */
.L_x_0:
[----:B------:R-:W-:-:S00]  /*09e0*/  BRA `(.L_x_0) ;  /* 0xfffffffc00fc7947 */ /* 0x000fc0000383ffff */
[----:B------:R-:W-:-:S00]  /*09f0*/  NOP ;  /* 0x0000000000007918 */ /* 0x000fc00000000000 */
        /* <DEDUP_REMOVED lines=8> */
.L_x_1:


//--------------------- .nv.shared.triton_poi_fused_add_convolution_mul_28 --------------------------
	.section	.nv.shared.triton_poi_fused_add_convolution_mul_28,"aw",@nobits
	.sectionflags	@""
	.align	16
	.zero		1024


//--------------------- .nv.constant0.triton_poi_fused_add_convolution_mul_28 --------------------------
	.section	.nv.constant0.triton_poi_fused_add_convolution_mul_28,"a",@progbits
	.sectionflags	@""
	.align	4
.nv.constant0.triton_poi_fused_add_convolution_mul_28:
	.zero		600
